	.headerflags	@"EF_CUDA_TEXMODE_UNIFIED EF_CUDA_64BIT_ADDRESS EF_CUDA_ACCELERATORS EF_CUDA_SM90 EF_CUDA_VIRTUAL_SM(EF_CUDA_SM90)"
	.elftype	@"ET_EXEC"


//--------------------- .nv.info                  --------------------------
	.section	.nv.info,"",@"SHT_CUDA_INFO"
	.align	4


	//----- nvinfo : EIATTR_REGCOUNT
	.align		4
        /*0000*/ 	.byte	0x04, 0x2f
        /*0002*/ 	.short	(.L_3 - .L_2)
	.align		4
.L_2:
        /*0004*/ 	.word	index@(triton_poi_fused__native_batch_norm_legit_no_training_add_13)
        /*0008*/ 	.word	0x0000001e


	//----- nvinfo : EIATTR_MIN_STACK_SIZE
	.align		4
.L_3:
        /*000c*/ 	.byte	0x04, 0x12
        /*000e*/ 	.short	(.L_5 - .L_4)
	.align		4
.L_4:
        /*0010*/ 	.word	index@(triton_poi_fused__native_batch_norm_legit_no_training_add_13)
        /*0014*/ 	.word	0x00000000


	//----- nvinfo : EIATTR_FRAME_SIZE
	.align		4
.L_5:
        /*0018*/ 	.byte	0x04, 0x11
        /*001a*/ 	.short	(.L_7 - .L_6)
	.align		4
.L_6:
        /*001c*/ 	.word	index@(triton_poi_fused__native_batch_norm_legit_no_training_add_13)
        /*0020*/ 	.word	0x00000000


	//----- nvinfo : EIATTR_MIN_STACK_SIZE
	.align		4
.L_7:
        /*0024*/ 	.byte	0x04, 0x12
        /*0026*/ 	.short	(.L_9 - .L_8)
	.align		4
.L_8:
        /*0028*/ 	.word	index@(triton_poi_fused__native_batch_norm_legit_no_training_add_13)
        /*002c*/ 	.word	0x00000000
.L_9:


//--------------------- .nv.info.triton_poi_fused__native_batch_norm_legit_no_training_add_13 --------------------------
	.section	.nv.info.triton_poi_fused__native_batch_norm_legit_no_training_add_13,"",@"SHT_CUDA_INFO"
	.sectionflags	@""
	.align	4


	//----- nvinfo : EIATTR_CUDA_API_VERSION
	.align		4
        /*0000*/ 	.byte	0x04, 0x37
        /*0002*/ 	.short	(.L_11 - .L_10)
.L_10:
        /*0004*/ 	.word	0x0000007c


	//----- nvinfo : EIATTR_KPARAM_INFO
	.align		4
.L_11:
        /*0008*/ 	.byte	0x04, 0x17
        /*000a*/ 	.short	(.L_13 - .L_12)
.L_12:
        /*000c*/ 	.word	0x00000000
        /*0010*/ 	.short	0x0008
        /*0012*/ 	.short	0x003c
        /*0014*/ 	.byte	0x00, 0xf0, 0x11, 0x00


	//----- nvinfo : EIATTR_KPARAM_INFO
	.align		4
.L_13:
        /*0018*/ 	.byte	0x04, 0x17
        /*001a*/ 	.short	(.L_15 - .L_14)
.L_14:
        /*001c*/ 	.word	0x00000000
        /*0020*/ 	.short	0x0007
        /*0022*/ 	.short	0x0038
        /*0024*/ 	.byte	0x00, 0xf0, 0x11, 0x00


	//----- nvinfo : EIATTR_KPARAM_INFO
	.align		4
.L_15:
        /*0028*/ 	.byte	0x04, 0x17
        /*002a*/ 	.short	(.L_17 - .L_16)
.L_16:
        /*002c*/ 	.word	0x00000000
        /*0030*/ 	.short	0x0006
        /*0032*/ 	.short	0x0030
        /*0034*/ 	.byte	0x00, 0xf4, 0x21, 0x00


	//----- nvinfo : EIATTR_KPARAM_INFO
	.align		4
.L_17:
        /*0038*/ 	.byte	0x04, 0x17
        /*003a*/ 	.short	(.L_19 - .L_18)
.L_18:
        /*003c*/ 	.word	0x00000000
        /*0040*/ 	.short	0x0005
        /*0042*/ 	.short	0x0028
        /*0044*/ 	.byte	0x00, 0xf4, 0x21, 0x00


	//----- nvinfo : EIATTR_KPARAM_INFO
	.align		4
.L_19:
        /*0048*/ 	.byte	0x04, 0x17
        /*004a*/ 	.short	(.L_21 - .L_20)
.L_20:
        /*004c*/ 	.word	0x00000000
        /*0050*/ 	.short	0x0004
        /*0052*/ 	.short	0x0020
        /*0054*/ 	.byte	0x00, 0xf4, 0x21, 0x00


	//----- nvinfo : EIATTR_KPARAM_INFO
	.align		4
.L_21:
        /*0058*/ 	.byte	0x04, 0x17
        /*005a*/ 	.short	(.L_23 - .L_22)
.L_22:
        /*005c*/ 	.word	0x00000000
        /*0060*/ 	.short	0x0003
        /*0062*/ 	.short	0x0018
        /*0064*/ 	.byte	0x00, 0xf4, 0x21, 0x00


	//----- nvinfo : EIATTR_KPARAM_INFO
	.align		4
.L_23:
        /*0068*/ 	.byte	0x04, 0x17
        /*006a*/ 	.short	(.L_25 - .L_24)
.L_24:
        /*006c*/ 	.word	0x00000000
        /*0070*/ 	.short	0x0002
        /*0072*/ 	.short	0x0010
        /*0074*/ 	.byte	0x00, 0xf4, 0x21, 0x00


	//----- nvinfo : EIATTR_KPARAM_INFO
	.align		4
.L_25:
        /*0078*/ 	.byte	0x04, 0x17
        /*007a*/ 	.short	(.L_27 - .L_26)
.L_26:
        /*007c*/ 	.word	0x00000000
        /*0080*/ 	.short	0x0001
        /*0082*/ 	.short	0x0008
        /*0084*/ 	.byte	0x00, 0xf4, 0x21, 0x00


	//----- nvinfo : EIATTR_KPARAM_INFO
	.align		4
.L_27:
        /*0088*/ 	.byte	0x04, 0x17
        /*008a*/ 	.short	(.L_29 - .L_28)
.L_28:
        /*008c*/ 	.word	0x00000000
        /*0090*/ 	.short	0x0000
        /*0092*/ 	.short	0x0000
        /*0094*/ 	.byte	0x00, 0xf4, 0x21, 0x00


	//----- nvinfo : EIATTR_SPARSE_MMA_MASK
	.align		4
.L_29:
        /*0098*/ 	.byte	0x03, 0x50
        /*009a*/ 	.short	0x0000


	//----- nvinfo : EIATTR_MAXREG_COUNT
	.align		4
        /*009c*/ 	.byte	0x03, 0x1b
        /*009e*/ 	.short	0x00ff


	//----- nvinfo : EIATTR_EXIT_INSTR_OFFSETS
	.align		4
        /*00a0*/ 	.byte	0x04, 0x1c
        /*00a2*/ 	.short	(.L_31 - .L_30)


	//   ....[0]....
.L_30:
        /*00a4*/ 	.word	0x00000590


	//   ....[1]....
        /*00a8*/ 	.word	0x00000650


	//----- nvinfo : EIATTR_REQNTID
	.align		4
.L_31:
        /*00ac*/ 	.byte	0x04, 0x10
        /*00ae*/ 	.short	(.L_33 - .L_32)
.L_32:
        /*00b0*/ 	.word	0x00000080
        /*00b4*/ 	.word	0x00000001
        /*00b8*/ 	.word	0x00000001


	//----- nvinfo : EIATTR_CBANK_PARAM_SIZE
	.align		4
.L_33:
        /*00bc*/ 	.byte	0x03, 0x19
        /*00be*/ 	.short	0x0040


	//----- nvinfo : EIATTR_PARAM_CBANK
	.align		4
        /*00c0*/ 	.byte	0x04, 0x0a
        /*00c2*/ 	.short	(.L_35 - .L_34)
	.align		4
.L_34:
        /*00c4*/ 	.word	index@(.nv.constant0.triton_poi_fused__native_batch_norm_legit_no_training_add_13)
        /*00c8*/ 	.short	0x0210
        /*00ca*/ 	.short	0x0040


	//----- nvinfo : EIATTR_SW_WAR
	.align		4
.L_35:
        /*00cc*/ 	.byte	0x04, 0x36
        /*00ce*/ 	.short	(.L_37 - .L_36)
.L_36:
        /*00d0*/ 	.word	0x00000008
.L_37:


//--------------------- .nv.callgraph             --------------------------
	.section	.nv.callgraph,"",@"SHT_CUDA_CALLGRAPH"
	.align	4
	.sectionentsize	8
	.align		4
        /*0000*/ 	.word	0x00000000
	.align		4
        /*0004*/ 	.word	0xffffffff
	.align		4
        /*0008*/ 	.word	0x00000000
	.align		4
        /*000c*/ 	.word	0xfffffffe
	.align		4
        /*0010*/ 	.word	0x00000000
	.align		4
        /*0014*/ 	.word	0xfffffffd
	.align		4
        /*0018*/ 	.word	0x00000000
	.align		4
        /*001c*/ 	.word	0xfffffffc


//--------------------- .nv.constant4             --------------------------
	.section	.nv.constant4,"a",@progbits
	.align	8
	.align		8
.nv.constant4:
        /*0000*/ 	.dword	_$_str
	.align		8
        /*0008*/ 	.dword	_$_str_$_2


//--------------------- .text.triton_poi_fused__native_batch_norm_legit_no_training_add_13 --------------------------
	.section	.text.triton_poi_fused__native_batch_norm_legit_no_training_add_13,"ax",@progbits
	.sectionflags	@"SHF_BARRIERS=1"
	.align	128
        .global         triton_poi_fused__native_batch_norm_legit_no_training_add_13
        .type           triton_poi_fused__native_batch_norm_legit_no_training_add_13,@function
        .size           triton_poi_fused__native_batch_norm_legit_no_training_add_13,(.L_x_1 - triton_poi_fused__native_batch_norm_legit_no_training_add_13)
        .other          triton_poi_fused__native_batch_norm_legit_no_training_add_13,@"STO_CUDA_ENTRY STV_DEFAULT"
triton_poi_fused__native_batch_norm_legit_no_training_add_13:
.text.triton_poi_fused__native_batch_norm_legit_no_training_add_13:
[----:B------:R-:W0:Y:S01]  /*0000*/  LDC R1, c[0x0][0x28] ;  /* 0x00000a00ff017b82 */ /* 0x000e220000000800 */
[----:B------:R-:W1:Y:S07]  /*0010*/  S2R R21, SR_CTAID.X ;  /* 0x0000000000157919 */ /* 0x000e6e0000002500 */
[----:B------:R-:W2:Y:S01]  /*0020*/  LDC.64 R6, c[0x0][0x228] ;  /* 0x00008a00ff067b82 */ /* 0x000ea20000000a00 */
[----:B------:R-:W-:Y:S01]  /*0030*/  CS2R R4, SRZ ;  /* 0x0000000000047805 */ /* 0x000fe2000001ff00 */
[----:B------:R-:W-:Y:S01]  /*0040*/  ULDC.64 UR6, c[0x0][0x208] ;  /* 0x0000820000067ab9 */ /* 0x000fe20000000a00 */
[----:B------:R-:W3:Y:S01]  /*0050*/  S2R R0, SR_TID.X ;  /* 0x0000000000007919 */ /* 0x000ee20000002100 */
[----:B------:R-:W4:Y:S04]  /*0060*/  S2R R19, SR_CTAID.Y ;  /* 0x0000000000137919 */ /* 0x000f280000002600 */
[----:B------:R-:W5:Y:S08]  /*0070*/  LDC.64 R16, c[0x0][0x218] ;  /* 0x00008600ff107b82 */ /* 0x000f700000000a00 */
[----:B------:R-:W5:Y:S08]  /*0080*/  LDC.64 R12, c[0x0][0x220] ;  /* 0x00008800ff0c7b82 */ /* 0x000f700000000a00 */
[----:B------:R-:W5:Y:S01]  /*0090*/  LDC.64 R14, c[0x0][0x230] ;  /* 0x00008c00ff0e7b82 */ /* 0x000f620000000a00 */
[----:B-1----:R-:W-:-:S07]  /*00a0*/  IMAD.SHL.U32 R21, R21, 0x20, RZ ;  /* 0x0000002015157824 */ /* 0x002fce00078e00ff */
[----:B------:R-:W1:Y:S01]  /*00b0*/  LDC.64 R10, c[0x0][0x238] ;  /* 0x00008e00ff0a7b82 */ /* 0x000e620000000a00 */
[----:B---3--:R-:W-:-:S05]  /*00c0*/  IMAD.SHL.U32 R18, R0, 0x2, RZ ;  /* 0x0000000200127824 */ /* 0x008fca00078e00ff */
[----:B------:R-:W-:Y:S02]  /*00d0*/  LOP3.LUT R27, R21, 0x1e, R18, 0xf8, !PT ;  /* 0x0000001e151b7812 */ /* 0x000fe400078ef812 */
[----:B------:R-:W3:Y:S02]  /*00e0*/  LDC.64 R2, c[0x0][0x210] ;  /* 0x00008400ff027b82 */ /* 0x000ee40000000a00 */
[C---:B------:R-:W-:Y:S01]  /*00f0*/  ISETP.GE.AND P1, PT, R27.reuse, 0x18, PT ;  /* 0x000000181b00780c */ /* 0x040fe20003f26270 */
[----:B--2---:R-:W-:-:S12]  /*0100*/  IMAD.WIDE R6, R27, 0x4, R6 ;  /* 0x000000041b067825 */ /* 0x004fd800078e0206 */
[----:B------:R2:W3:Y:S01]  /*0110*/  @!P1 LDG.E.EL.64 R4, desc[UR6][R6.64] ;  /* 0x0000000606049981 */ /* 0x0004e2000c2e1b00 */
[----:B------:R-:W-:Y:S01]  /*0120*/  SHF.R.U32.HI R20, RZ, 0x4, R0 ;  /* 0x00000004ff147819 */ /* 0x000fe20000011600 */
[----:B----4-:R-:W-:Y:S01]  /*0130*/  IMAD.SHL.U32 R19, R19, 0x8, RZ ;  /* 0x0000000813137824 */ /* 0x010fe200078e00ff */
[----:B------:R-:W-:Y:S01]  /*0140*/  CS2R R8, SRZ ;  /* 0x0000000000087805 */ /* 0x000fe2000001ff00 */
[----:B0----5:R-:W-:Y:S01]  /*0150*/  IMAD.WIDE R12, R27, 0x4, R12 ;  /* 0x000000041b0c7825 */ /* 0x021fe200078e020c */
[----:B------:R-:W-:-:S04]  /*0160*/  SGXT.U32 R20, R20, 0x3 ;  /* 0x000000031414781a */ /* 0x000fc80000000000 */
[----:B------:R-:W-:Y:S02]  /*0170*/  LOP3.LUT R22, R19, R20, RZ, 0xfc, !PT ;  /* 0x0000001413167212 */ /* 0x000fe400078efcff */
[----:B--2---:R-:W-:Y:S02]  /*0180*/  CS2R R6, SRZ ;  /* 0x0000000000067805 */ /* 0x004fe4000001ff00 */
[C---:B------:R-:W-:Y:S01]  /*0190*/  ISETP.LT.AND P0, PT, R22.reuse, 0x100, !P1 ;  /* 0x000001001600780c */ /* 0x040fe20004f01270 */
[----:B------:R-:W-:-:S03]  /*01a0*/  IMAD R23, R22, 0x18, R27 ;  /* 0x0000001816177824 */ /* 0x000fc600078e021b */
[----:B------:R-:W2:Y:S01]  /*01b0*/  @!P1 LDG.E.EL.64 R6, desc[UR6][R12.64] ;  /* 0x000000060c069981 */ /* 0x000ea2000c2e1b00 */
[----:B------:R-:W-:-:S08]  /*01c0*/  IMAD.WIDE R16, R23, 0x4, R16 ;  /* 0x0000000417107825 */ /* 0x000fd000078e0210 */
[----:B------:R-:W2:Y:S01]  /*01d0*/  @P0 LDG.E.EL.64 R8, desc[UR6][R16.64] ;  /* 0x0000000610080981 */ /* 0x000ea2000c2e1b00 */
[----:B------:R-:W-:Y:S01]  /*01e0*/  IMAD.WIDE R14, R27, 0x4, R14 ;  /* 0x000000041b0e7825 */ /* 0x000fe200078e020e */
[----:B------:R-:W-:-:S03]  /*01f0*/  CS2R R24, SRZ ;  /* 0x0000000000187805 */ /* 0x000fc6000001ff00 */
[----:B-1----:R-:W-:Y:S01]  /*0200*/  IMAD.WIDE R26, R27, 0x4, R10 ;  /* 0x000000041b1a7825 */ /* 0x002fe200078e020a */
[----:B------:R-:W-:Y:S02]  /*0210*/  CS2R R10, SRZ ;  /* 0x00000000000a7805 */ /* 0x000fe4000001ff00 */
[----:B------:R0:W4:Y:S01]  /*0220*/  @!P1 LDG.E.EL.64 R24, desc[UR6][R14.64] ;  /* 0x000000060e189981 */ /* 0x000122000c2e1b00 */
[----:B---3--:R-:W-:Y:S01]  /*0230*/  IMAD.WIDE R22, R23, 0x4, R2 ;  /* 0x0000000417167825 */ /* 0x008fe200078e0202 */
[----:B------:R-:W-:Y:S02]  /*0240*/  CS2R R2, SRZ ;  /* 0x0000000000027805 */ /* 0x000fe4000001ff00 */
[----:B------:R-:W4:Y:S04]  /*0250*/  @!P1 LDG.E.EL.64 R10, desc[UR6][R26.64] ;  /* 0x000000061a0a9981 */ /* 0x000f28000c2e1b00 */
[----:B------:R-:W3:Y:S01]  /*0260*/  @P0 LDG.E.EL.64 R2, desc[UR6][R22.64] ;  /* 0x0000000616020981 */ /* 0x000ee2000c2e1b00 */
[----:B------:R-:W1:Y:S01]  /*0270*/  S2UR UR5, SR_CgaCtaId ;  /* 0x00000000000579c3 */ /* 0x000e620000008800 */
[----:B------:R-:W-:Y:S01]  /*0280*/  UMOV UR4, 0x400 ;  /* 0x0000040000047882 */ /* 0x000fe20000000000 */
[----:B0-----:R-:W-:Y:S01]  /*0290*/  SHF.R.U32.HI R14, RZ, 0x2, R0 ;  /* 0x00000002ff0e7819 */ /* 0x001fe20000011600 */
[----:B-1----:R-:W-:Y:S01]  /*02a0*/  UPRMT UR4, UR5, 0x654, UR4 ;  /* 0x0000065405047896 */ /* 0x002fe20008000004 */
[----:B------:R-:W-:-:S02]  /*02b0*/  LOP3.LUT R19, R19, 0x6, R18, 0xf8, !PT ;  /* 0x0000000613137812 */ /* 0x000fc400078ef812 */
[----:B------:R-:W-:Y:S01]  /*02c0*/  LOP3.LUT R18, R18, 0xf8, RZ, 0xc0, !PT ;  /* 0x000000f812127812 */ /* 0x000fe200078ec0ff */
[----:B------:R-:W-:Y:S01]  /*02d0*/  FADD R4, R4, 9.9999997473787516356e-06 ;  /* 0x3727c5ac04047421 */ /* 0x000fe20000000000 */
[----:B------:R-:W-:-:S03]  /*02e0*/  FADD R5, R5, 9.9999997473787516356e-06 ;  /* 0x3727c5ac05057421 */ /* 0x000fc60000000000 */
[----:B------:R-:W0:Y:S08]  /*02f0*/  MUFU.SQRT R12, R4 ;  /* 0x00000004000c7308 */ /* 0x000e300000002000 */
[----:B------:R-:W1:Y:S01]  /*0300*/  MUFU.SQRT R13, R5 ;  /* 0x00000005000d7308 */ /* 0x000e620000002000 */
[C---:B0-----:R-:W-:Y:S02]  /*0310*/  FSETP.GT.AND P0, PT, R12.reuse, 8.50705917302346158658e+37, PT ;  /* 0x7e8000000c00780b */ /* 0x041fe40003f04000 */
[----:B------:R-:W-:-:S02]  /*0320*/  FSETP.GEU.AND P2, PT, R12, 1.175494350822287508e-38, PT ;  /* 0x008000000c00780b */ /* 0x000fc40003f4e000 */
[C---:B-1----:R-:W-:Y:S02]  /*0330*/  FSETP.GT.AND P1, PT, R13.reuse, 8.50705917302346158658e+37, PT ;  /* 0x7e8000000d00780b */ /* 0x042fe40003f24000 */
[----:B------:R-:W-:-:S07]  /*0340*/  FSETP.GEU.AND P3, PT, R13, 1.175494350822287508e-38, PT ;  /* 0x008000000d00780b */ /* 0x000fce0003f6e000 */
[----:B------:R-:W-:Y:S01]  /*0350*/  @P0 FMUL R12, R12, 0.25 ;  /* 0x3e8000000c0c0820 */ /* 0x000fe20000400000 */
[----:B------:R-:W-:-:S03]  /*0360*/  HFMA2.MMA R4, -RZ, RZ, 1.625, 0 ;  /* 0x3e800000ff047435 */ /* 0x000fc600000001ff */
[----:B------:R-:W-:Y:S01]  /*0370*/  @!P2 FMUL R12, R12, 16777216 ;  /* 0x4b8000000c0ca820 */ /* 0x000fe20000400000 */
[----:B------:R-:W-:-:S04]  /*0380*/  @P1 FMUL R13, R13, 0.25 ;  /* 0x3e8000000d0d1820 */ /* 0x000fc80000400000 */
[----:B------:R-:W-:Y:S01]  /*0390*/  @!P3 FMUL R13, R13, 16777216 ;  /* 0x4b8000000d0db820 */ /* 0x000fe20000400000 */
[----:B------:R-:W0:Y:S01]  /*03a0*/  MUFU.RCP R12, R12 ;  /* 0x0000000c000c7308 */ /* 0x000e220000001000 */
[----:B------:R-:W-:-:S07]  /*03b0*/  FSEL R5, R4, 1, P0 ;  /* 0x3f80000004057808 */ /* 0x000fce0000000000 */
[----:B------:R-:W1:Y:S01]  /*03c0*/  MUFU.RCP R13, R13 ;  /* 0x0000000d000d7308 */ /* 0x000e620000001000 */
[----:B------:R-:W-:Y:S01]  /*03d0*/  FSEL R4, R4, 1, P1 ;  /* 0x3f80000004047808 */ /* 0x000fe20000800000 */
[----:B--2---:R-:W-:Y:S01]  /*03e0*/  FADD R6, -R6, R8 ;  /* 0x0000000806067221 */ /* 0x004fe20000000100 */
[----:B------:R-:W-:Y:S02]  /*03f0*/  IMAD.SHL.U32 R8, R0, 0x10, RZ ;  /* 0x0000001000087824 */ /* 0x000fe400078e00ff */
[----:B------:R-:W-:Y:S01]  /*0400*/  @!P2 FMUL R5, R5, 16777216 ;  /* 0x4b8000000505a820 */ /* 0x000fe20000400000 */
[----:B------:R-:W-:Y:S01]  /*0410*/  @!P3 FMUL R4, R4, 16777216 ;  /* 0x4b8000000404b820 */ /* 0x000fe20000400000 */
[----:B------:R-:W-:Y:S01]  /*0420*/  FADD R7, -R7, R9 ;  /* 0x0000000907077221 */ /* 0x000fe20000000100 */
[----:B------:R-:W-:Y:S01]  /*0430*/  LOP3.LUT R9, R8, 0xf0, RZ, 0xc0, !PT ;  /* 0x000000f008097812 */ /* 0x000fe200078ec0ff */
[----:B0-----:R-:W-:Y:S01]  /*0440*/  FMUL R5, R12, R5 ;  /* 0x000000050c057220 */ /* 0x001fe20000400000 */
[----:B-1----:R-:W-:-:S03]  /*0450*/  FMUL R8, R13, R4 ;  /* 0x000000040d087220 */ /* 0x002fc60000400000 */
[----:B------:R-:W-:Y:S01]  /*0460*/  FMUL R5, R6, R5 ;  /* 0x0000000506057220 */ /* 0x000fe20000400000 */
[----:B------:R-:W-:Y:S01]  /*0470*/  LOP3.LUT R20, R9, R20, RZ, 0xfc, !PT ;  /* 0x0000001409147212 */ /* 0x000fe200078efcff */
[----:B------:R-:W-:Y:S01]  /*0480*/  FMUL R8, R7, R8 ;  /* 0x0000000807087220 */ /* 0x000fe20000400000 */
[----:B------:R-:W-:Y:S02]  /*0490*/  VIADD R9, R9, UR4 ;  /* 0x0000000409097c36 */ /* 0x000fe40008000000 */
[----:B----4-:R-:W-:Y:S01]  /*04a0*/  FFMA R5, R5, R24, R10 ;  /* 0x0000001805057223 */ /* 0x010fe2000000000a */
[----:B------:R-:W-:Y:S02]  /*04b0*/  FFMA R8, R8, R25, R11 ;  /* 0x0000001908087223 */ /* 0x000fe4000000000b */
[----:B------:R-:W-:Y:S01]  /*04c0*/  LEA R9, R20, R9, 0x2 ;  /* 0x0000000914097211 */ /* 0x000fe200078e10ff */
[----:B---3--:R-:W-:Y:S01]  /*04d0*/  FADD R2, R5, R2 ;  /* 0x0000000205027221 */ /* 0x008fe20000000000 */
[----:B------:R-:W-:Y:S01]  /*04e0*/  FADD R3, R8, R3 ;  /* 0x0000000308037221 */ /* 0x000fe20000000000 */
[----:B------:R-:W-:-:S03]  /*04f0*/  SGXT.U32 R4, R14, 0x5 ;  /* 0x000000050e04781a */ /* 0x000fc60000000000 */
[----:B------:R0:W-:Y:S04]  /*0500*/  STS [R9], R2 ;  /* 0x0000000209007388 */ /* 0x0001e80000000800 */
[----:B------:R0:W-:Y:S01]  /*0510*/  STS [R9+0x28], R3 ;  /* 0x0000280309007388 */ /* 0x0001e20000000800 */
[----:B------:R-:W-:Y:S01]  /*0520*/  LOP3.LUT R21, R21, R4, RZ, 0xfc, !PT ;  /* 0x0000000415157212 */ /* 0x000fe200078efcff */
[----:B------:R-:W-:Y:S03]  /*0530*/  BAR.SYNC.DEFER_BLOCKING 0x0 ;  /* 0x0000000000007b1d */ /* 0x000fe60000010000 */
[----:B------:R-:W-:Y:S01]  /*0540*/  ISETP.GE.AND P0, PT, R21, 0x18, PT ;  /* 0x000000181500780c */ /* 0x000fe20003f06270 */
[----:B------:R-:W-:-:S03]  /*0550*/  IMAD.SHL.U32 R0, R0, 0x8, RZ ;  /* 0x0000000800007824 */ /* 0x000fc600078e00ff */
[----:B------:R-:W-:Y:S02]  /*0560*/  ISETP.LT.AND P0, PT, R19, 0x100, !P0 ;  /* 0x000001001300780c */ /* 0x000fe40004701270 */
[----:B------:R-:W-:-:S04]  /*0570*/  LOP3.LUT R5, R0, 0x3f8, RZ, 0xc0, !PT ;  /* 0x000003f800057812 */ /* 0x000fc800078ec0ff */
[----:B------:R-:W-:-:S07]  /*0580*/  IADD3 R5, R5, UR4, R18 ;  /* 0x0000000405057c10 */ /* 0x000fce000fffe012 */
[----:B0-----:R-:W-:Y:S05]  /*0590*/  @!P0 EXIT ;  /* 0x000000000000894d */ /* 0x001fea0003800000 */
[----:B------:R-:W0:Y:S01]  /*05a0*/  LDS.64 R6, [R5] ;  /* 0x0000000005067984 */ /* 0x000e220000000a00 */
[----:B------:R-:W-:Y:S01]  /*05b0*/  SHF.R.S32.HI R0, RZ, 0x1f, R19 ;  /* 0x0000001fff007819 */ /* 0x000fe20000011413 */
[----:B------:R-:W1:Y:S03]  /*05c0*/  LDC.64 R2, c[0x0][0x240] ;  /* 0x00009000ff027b82 */ /* 0x000e660000000a00 */
[----:B------:R-:W-:-:S04]  /*05d0*/  LEA.HI R0, R0, R19, RZ, 0x6 ;  /* 0x0000001300007211 */ /* 0x000fc800078f30ff */
[----:B------:R-:W-:Y:S02]  /*05e0*/  LOP3.LUT R4, R0, 0xffffffc0, RZ, 0xc0, !PT ;  /* 0xffffffc000047812 */ /* 0x000fe400078ec0ff */
[----:B------:R-:W-:-:S03]  /*05f0*/  SHF.R.S32.HI R0, RZ, 0x6, R0 ;  /* 0x00000006ff007819 */ /* 0x000fc60000011400 */
[----:B------:R-:W-:-:S05]  /*0600*/  IMAD.IADD R4, R19, 0x1, -R4 ;  /* 0x0000000113047824 */ /* 0x000fca00078e0a04 */
[----:B------:R-:W-:-:S05]  /*0610*/  LEA R21, R21, R4, 0x6 ;  /* 0x0000000415157211 */ /* 0x000fca00078e30ff */
[----:B------:R-:W-:-:S04]  /*0620*/  IMAD R21, R0, 0x600, R21 ;  /* 0x0000060000157824 */ /* 0x000fc800078e0215 */
[----:B-1----:R-:W-:-:S05]  /*0630*/  IMAD.WIDE R2, R21, 0x4, R2 ;  /* 0x0000000415027825 */ /* 0x002fca00078e0202 */
[----:B0-----:R-:W-:Y:S01]  /*0640*/  STG.E.64 desc[UR6][R2.64], R6 ;  /* 0x0000000602007986 */ /* 0x001fe2000c101b06 */
[----:B------:R-:W-:Y:S05]  /*0650*/  EXIT ;  /* 0x000000000000794d */ /* 0x000fea0003800000 */
.L_x_0:
[----:B------:R-:W-:-:S00]  /*0660*/  BRA `(.L_x_0) ;  /* 0xfffffffc00fc7947 */ /* 0x000fc0000383ffff */
[----:B------:R-:W-:-:S00]  /*0670*/  NOP ;  /* 0x0000000000007918 */ /* 0x000fc00000000000 */
        /* <DEDUP_REMOVED lines=8> */
.L_x_1:


//--------------------- .nv.global.init           --------------------------
	.section	.nv.global.init,"aw",@progbits
.nv.global.init:
	.type		_$_str,@object
	.size		_$_str,(_$_str_$_2 - _$_str)
_$_str:
        /*0000*/ 	.byte	0x5f, 0x5f, 0x43, 0x55, 0x44, 0x41, 0x5f, 0x46, 0x54, 0x5a, 0x00
	.type		_$_str_$_2,@object
	.size		_$_str_$_2,(.L_1 - _$_str_$_2)
_$_str_$_2:
        /*000b*/ 	.byte	0x5f, 0x5f, 0x43, 0x55, 0x44, 0x41, 0x5f, 0x50, 0x52, 0x45, 0x43, 0x5f, 0x53, 0x51, 0x52, 0x54
        /*001b*/ 	.byte	0x00
.L_1:


//--------------------- .nv.shared.triton_poi_fused__native_batch_norm_legit_no_training_add_13 --------------------------
	.section	.nv.shared.triton_poi_fused__native_batch_norm_legit_no_training_add_13,"aw",@nobits
	.sectionflags	@""
	.align	16
	.zero		1024


//--------------------- .nv.constant0.triton_poi_fused__native_batch_norm_legit_no_training_add_13 --------------------------
	.section	.nv.constant0.triton_poi_fused__native_batch_norm_legit_no_training_add_13,"a",@progbits
	.sectionflags	@""
	.align	4
.nv.constant0.triton_poi_fused__native_batch_norm_legit_no_training_add_13:
	.zero		592
